//
// Generated by NVIDIA NVVM Compiler
//
// Compiler Build ID: CL-36424714
// Cuda compilation tools, release 13.0, V13.0.88
// Based on NVVM 20.0.0
//

.version 9.0
.target sm_100
.address_size 64

	// .globl	_Z19bellman_ford_kernelPiP4EdgeS_
.extern .func  (.param .b32 func_retval0) vprintf
(
	.param .b64 vprintf_param_0,
	.param .b64 vprintf_param_1
)
;
.global .align 1 .b8 $str[12] = {37, 100, 45, 62, 37, 100, 58, 32, 37, 100, 10};

.visible .entry _Z19bellman_ford_kernelPiP4EdgeS_(
	.param .u64 .ptr .align 1 _Z19bellman_ford_kernelPiP4EdgeS__param_0,
	.param .u64 .ptr .align 1 _Z19bellman_ford_kernelPiP4EdgeS__param_1,
	.param .u64 .ptr .align 1 _Z19bellman_ford_kernelPiP4EdgeS__param_2
)
{
	.local .align 8 .b8 	__local_depot0[16];
	.reg .b64 	%SP;
	.reg .b64 	%SPL;
	.reg .pred 	%p<2>;
	.reg .b32 	%r<37>;
	.reg .b64 	%rd<17>;

	mov.u64 	%SPL, __local_depot0;
	cvta.local.u64 	%SP, %SPL;
	ld.param.u64 	%rd3, [_Z19bellman_ford_kernelPiP4EdgeS__param_0];
	ld.param.u64 	%rd4, [_Z19bellman_ford_kernelPiP4EdgeS__param_1];
	ld.param.u64 	%rd2, [_Z19bellman_ford_kernelPiP4EdgeS__param_2];
	cvta.to.global.u64 	%rd5, %rd4;
	mov.u32 	%r2, %ctaid.x;
	mov.u32 	%r3, %ntid.x;
	mov.u32 	%r4, %tid.x;
	mad.lo.s32 	%r5, %r2, %r3, %r4;
	mul.wide.s32 	%rd6, %r5, 12;
	add.s64 	%rd7, %rd5, %rd6;
	add.u64 	%rd8, %SP, 0;
	add.u64 	%rd9, %SPL, 0;
	ld.global.u32 	%r6, [%rd7+8];
	ld.global.u32 	%r7, [%rd7+4];
	ld.global.u32 	%r8, [%rd7];
	cvta.to.global.u64 	%rd10, %rd3;
	ld.global.u32 	%r9, [%rd5];
	ld.global.u32 	%r10, [%rd5+4];
	ld.global.u32 	%r11, [%rd5+8];
	st.local.v2.u32 	[%rd9], {%r9, %r10};
	st.local.u32 	[%rd9+8], %r11;
	mov.u64 	%rd11, $str;
	cvta.global.u64 	%rd12, %rd11;
	{ // callseq 0, 0
	.param .b64 param0;
	st.param.b64 	[param0], %rd12;
	.param .b64 param1;
	st.param.b64 	[param1], %rd8;
	.param .b32 retval0;
	call.uni (retval0), 
	vprintf, 
	(
	param0, 
	param1
	);
	ld.param.b32 	%r12, [retval0];
	} // callseq 0
	ld.global.u32 	%r14, [%rd5+12];
	ld.global.u32 	%r15, [%rd5+16];
	ld.global.u32 	%r16, [%rd5+20];
	st.local.v2.u32 	[%rd9], {%r14, %r15};
	st.local.u32 	[%rd9+8], %r16;
	{ // callseq 1, 0
	.param .b64 param0;
	st.param.b64 	[param0], %rd12;
	.param .b64 param1;
	st.param.b64 	[param1], %rd8;
	.param .b32 retval0;
	call.uni (retval0), 
	vprintf, 
	(
	param0, 
	param1
	);
	ld.param.b32 	%r17, [retval0];
	} // callseq 1
	ld.global.u32 	%r19, [%rd5+24];
	ld.global.u32 	%r20, [%rd5+28];
	ld.global.u32 	%r21, [%rd5+32];
	st.local.v2.u32 	[%rd9], {%r19, %r20};
	st.local.u32 	[%rd9+8], %r21;
	{ // callseq 2, 0
	.param .b64 param0;
	st.param.b64 	[param0], %rd12;
	.param .b64 param1;
	st.param.b64 	[param1], %rd8;
	.param .b32 retval0;
	call.uni (retval0), 
	vprintf, 
	(
	param0, 
	param1
	);
	ld.param.b32 	%r22, [retval0];
	} // callseq 2
	ld.global.u32 	%r24, [%rd5+36];
	ld.global.u32 	%r25, [%rd5+40];
	ld.global.u32 	%r26, [%rd5+44];
	st.local.v2.u32 	[%rd9], {%r24, %r25};
	st.local.u32 	[%rd9+8], %r26;
	{ // callseq 3, 0
	.param .b64 param0;
	st.param.b64 	[param0], %rd12;
	.param .b64 param1;
	st.param.b64 	[param1], %rd8;
	.param .b32 retval0;
	call.uni (retval0), 
	vprintf, 
	(
	param0, 
	param1
	);
	ld.param.b32 	%r27, [retval0];
	} // callseq 3
	ld.global.u32 	%r29, [%rd5+48];
	ld.global.u32 	%r30, [%rd5+52];
	ld.global.u32 	%r31, [%rd5+56];
	st.local.v2.u32 	[%rd9], {%r29, %r30};
	st.local.u32 	[%rd9+8], %r31;
	{ // callseq 4, 0
	.param .b64 param0;
	st.param.b64 	[param0], %rd12;
	.param .b64 param1;
	st.param.b64 	[param1], %rd8;
	.param .b32 retval0;
	call.uni (retval0), 
	vprintf, 
	(
	param0, 
	param1
	);
	ld.param.b32 	%r32, [retval0];
	} // callseq 4
	mul.wide.s32 	%rd13, %r7, 4;
	add.s64 	%rd1, %rd10, %rd13;
	ld.global.u32 	%r34, [%rd1];
	mul.wide.s32 	%rd14, %r8, 4;
	add.s64 	%rd15, %rd10, %rd14;
	ld.global.u32 	%r35, [%rd15];
	add.s32 	%r1, %r35, %r6;
	setp.ge.s32 	%p1, %r1, %r34;
	@%p1 bra 	$L__BB0_2;
	cvta.to.global.u64 	%rd16, %rd2;
	mov.b32 	%r36, 0;
	st.global.u32 	[%rd16], %r36;
	st.global.u32 	[%rd1], %r1;
$L__BB0_2:
	ret;

}


// ===== COMPILED SASS (sm_100) =====

	.target	sm_100

	.elftype	@"ET_EXEC"


//--------------------- .note.nv.tkinfo           --------------------------
	.section	.note.nv.tkinfo,"",@"SHT_NOTE"
	.sectionflags	@"SHF_NOTE_NV_TKINFO"
	.tkinfo
        /*0018*/ 	.word	0x00000002
        /*0030*/ 	.string	""
        /*0030*/ 	.string	"ptxas"
        /*0030*/ 	.string	"Cuda compilation tools, release 13.0, V13.0.88"
        /*0030*/ 	.string	"Build cuda_13.0.r13.0/compiler.36424714_0"
        /*0030*/ 	.string	"-arch sm_100 -m 64 "



//--------------------- .note.nv.cuinfo           --------------------------
	.section	.note.nv.cuinfo,"",@"SHT_NOTE"
	.sectionflags	@"SHF_NOTE_NV_CUINFO"
        /*0018*/ 	.short	0x0002
        /*001a*/ 	.short	0x0064
        /*001c*/ 	.short	0x0082
	.zero		2


//--------------------- .nv.info                  --------------------------
	.section	.nv.info,"",@"SHT_CUDA_INFO"
	.align	4


	//----- nvinfo : EIATTR_REGCOUNT
	.align		4
        /*0000*/ 	.byte	0x04, 0x2f
        /*0002*/ 	.short	(.L_2 - .L_1)
	.align		4
.L_1:
        /*0004*/ 	.word	index@(_Z19bellman_ford_kernelPiP4EdgeS_)
        /*0008*/ 	.word	0x0000001a


	//----- nvinfo : EIATTR_FRAME_SIZE
	.align		4
.L_2:
        /*000c*/ 	.byte	0x04, 0x11
        /*000e*/ 	.short	(.L_4 - .L_3)
	.align		4
.L_3:
        /*0010*/ 	.word	index@(_Z19bellman_ford_kernelPiP4EdgeS_)
        /*0014*/ 	.word	0x00000010


	//----- nvinfo : EIATTR_MIN_STACK_SIZE
	.align		4
.L_4:
        /*0018*/ 	.byte	0x04, 0x12
        /*001a*/ 	.short	(.L_6 - .L_5)
	.align		4
.L_5:
        /*001c*/ 	.word	index@(_Z19bellman_ford_kernelPiP4EdgeS_)
        /*0020*/ 	.word	0x00000010
.L_6:


//--------------------- .nv.compat                --------------------------
	.section	.nv.compat,"",@"SHT_CUDA_COMPAT_INFO"
	.align	4
        /*0000*/ 	.byte	0x02, 0x09, 0x00, 0x00, 0x02, 0x02, 0x01, 0x00, 0x02, 0x05, 0x05, 0x00, 0x03, 0x07, 0x01, 0x01
        /*0010*/ 	.byte	0x02, 0x03, 0x00, 0x00, 0x02, 0x06, 0x01, 0x00, 0x04, 0x0b, 0x08, 0x00, 0x09, 0x00, 0x00, 0x00
        /*0020*/ 	.byte	0x00, 0x00, 0x00, 0x00


//--------------------- .nv.info._Z19bellman_ford_kernelPiP4EdgeS_ --------------------------
	.section	.nv.info._Z19bellman_ford_kernelPiP4EdgeS_,"",@"SHT_CUDA_INFO"
	.sectionflags	@""
	.align	4


	//----- nvinfo : EIATTR_CUDA_API_VERSION
	.align		4
        /*0000*/ 	.byte	0x04, 0x37
        /*0002*/ 	.short	(.L_8 - .L_7)
.L_7:
        /*0004*/ 	.word	0x00000082


	//----- nvinfo : EIATTR_KPARAM_INFO
	.align		4
.L_8:
        /*0008*/ 	.byte	0x04, 0x17
        /*000a*/ 	.short	(.L_10 - .L_9)
.L_9:
        /*000c*/ 	.word	0x00000000
        /*0010*/ 	.short	0x0002
        /*0012*/ 	.short	0x0010
        /*0014*/ 	.byte	0x00, 0xf5, 0x21, 0x00


	//----- nvinfo : EIATTR_KPARAM_INFO
	.align		4
.L_10:
        /*0018*/ 	.byte	0x04, 0x17
        /*001a*/ 	.short	(.L_12 - .L_11)
.L_11:
        /*001c*/ 	.word	0x00000000
        /*0020*/ 	.short	0x0001
        /*0022*/ 	.short	0x0008
        /*0024*/ 	.byte	0x00, 0xf5, 0x21, 0x00


	//----- nvinfo : EIATTR_KPARAM_INFO
	.align		4
.L_12:
        /*0028*/ 	.byte	0x04, 0x17
        /*002a*/ 	.short	(.L_14 - .L_13)
.L_13:
        /*002c*/ 	.word	0x00000000
        /*0030*/ 	.short	0x0000
        /*0032*/ 	.short	0x0000
        /*0034*/ 	.byte	0x00, 0xf5, 0x21, 0x00


	//----- nvinfo : EIATTR_SPARSE_MMA_MASK
	.align		4
.L_14:
        /*0038*/ 	.byte	0x03, 0x50
        /*003a*/ 	.short	0x0000


	//----- nvinfo : EIATTR_MAXREG_COUNT
	.align		4
        /*003c*/ 	.byte	0x03, 0x1b
        /*003e*/ 	.short	0x00ff


	//----- nvinfo : EIATTR_EXTERNS
	.align		4
        /*0040*/ 	.byte	0x04, 0x0f
        /*0042*/ 	.short	(.L_16 - .L_15)


	//   ....[0]....
	.align		4
.L_15:
        /*0044*/ 	.word	index@(vprintf)


	//----- nvinfo : EIATTR_MERCURY_ISA_VERSION
	.align		4
.L_16:
        /*0048*/ 	.byte	0x03, 0x5f
        /*004a*/ 	.short	0x0101


	//----- nvinfo : EIATTR_VRC_CTA_INIT_COUNT
	.align		4
        /*004c*/ 	.byte	0x02, 0x4a
	.zero		1
	.zero		1


	//----- nvinfo : EIATTR_SYSCALL_OFFSETS
	.align		4
        /*0050*/ 	.byte	0x04, 0x46
        /*0052*/ 	.short	(.L_18 - .L_17)


	//   ....[0]....
.L_17:
        /*0054*/ 	.word	0x000001e0


	//   ....[1]....
        /*0058*/ 	.word	0x000002c0


	//   ....[2]....
        /*005c*/ 	.word	0x000003a0


	//   ....[3]....
        /*0060*/ 	.word	0x00000480


	//   ....[4]....
        /*0064*/ 	.word	0x00000560


	//----- nvinfo : EIATTR_EXIT_INSTR_OFFSETS
	.align		4
.L_18:
        /*0068*/ 	.byte	0x04, 0x1c
        /*006a*/ 	.short	(.L_20 - .L_19)


	//   ....[0]....
.L_19:
        /*006c*/ 	.word	0x000005e0


	//   ....[1]....
        /*0070*/ 	.word	0x00000620


	//----- nvinfo : EIATTR_CRS_STACK_SIZE
	.align		4
.L_20:
        /*0074*/ 	.byte	0x04, 0x1e
        /*0076*/ 	.short	(.L_22 - .L_21)
.L_21:
        /*0078*/ 	.word	0x00000000


	//----- nvinfo : EIATTR_CBANK_PARAM_SIZE
	.align		4
.L_22:
        /*007c*/ 	.byte	0x03, 0x19
        /*007e*/ 	.short	0x0018


	//----- nvinfo : EIATTR_PARAM_CBANK
	.align		4
        /*0080*/ 	.byte	0x04, 0x0a
        /*0082*/ 	.short	(.L_24 - .L_23)
	.align		4
.L_23:
        /*0084*/ 	.word	index@(.nv.constant0._Z19bellman_ford_kernelPiP4EdgeS_)
        /*0088*/ 	.short	0x0380
        /*008a*/ 	.short	0x0018


	//----- nvinfo : EIATTR_SW_WAR
	.align		4
.L_24:
        /*008c*/ 	.byte	0x04, 0x36
        /*008e*/ 	.short	(.L_26 - .L_25)
.L_25:
        /*0090*/ 	.word	0x00000008
.L_26:


//--------------------- .nv.callgraph             --------------------------
	.section	.nv.callgraph,"",@"SHT_CUDA_CALLGRAPH"
	.align	4
	.sectionentsize	8
	.align		4
        /*0000*/ 	.word	0x00000000
	.align		4
        /*0004*/ 	.word	0xffffffff
	.align		4
        /*0008*/ 	.word	index@(_Z19bellman_ford_kernelPiP4EdgeS_)
	.align		4
        /*000c*/ 	.word	index@(vprintf)
	.align		4
        /*0010*/ 	.word	0x00000000
	.align		4
        /*0014*/ 	.word	0xfffffffe
	.align		4
        /*0018*/ 	.word	0x00000000
	.align		4
        /*001c*/ 	.word	0xfffffffd
	.align		4
        /*0020*/ 	.word	0x00000000
	.align		4
        /*0024*/ 	.word	0xfffffffc


//--------------------- .nv.constant4             --------------------------
	.section	.nv.constant4,"a",@progbits
	.align	8
	.align		8
.nv.constant4:
        /*0000*/ 	.dword	vprintf
	.align		8
        /*0008*/ 	.dword	$str


//--------------------- .text._Z19bellman_ford_kernelPiP4EdgeS_ --------------------------
	.section	.text._Z19bellman_ford_kernelPiP4EdgeS_,"ax",@progbits
	.align	128
        .global         _Z19bellman_ford_kernelPiP4EdgeS_
        .type           _Z19bellman_ford_kernelPiP4EdgeS_,@function
        .size           _Z19bellman_ford_kernelPiP4EdgeS_,(.L_x_6 - _Z19bellman_ford_kernelPiP4EdgeS_)
        .other          _Z19bellman_ford_kernelPiP4EdgeS_,@"STO_CUDA_ENTRY STV_DEFAULT"
_Z19bellman_ford_kernelPiP4EdgeS_:
.text._Z19bellman_ford_kernelPiP4EdgeS_:
[----:B------:R-:W0:Y:S08]  /*0000*/  LDC R1, c[0x0][0x37c] ;  /* 0x0000df00ff017b82 */ /* 0x000e300000000800 */
[----:B------:R-:W1:Y:S01]  /*0010*/  LDC.64 R4, c[0x0][0x388] ;  /* 0x0000e200ff047b82 */ /* 0x000e620000000a00 */
[----:B------:R-:W1:Y:S01]  /*0020*/  LDCU.64 UR36, c[0x0][0x358] ;  /* 0x00006b00ff2477ac */ /* 0x000e620008000a00 */
[----:B------:R-:W2:Y:S01]  /*0030*/  S2R R2, SR_TID.X ;  /* 0x0000000000027919 */ /* 0x000ea20000002100 */
[----:B0-----:R-:W-:Y:S01]  /*0040*/  VIADD R1, R1, 0xfffffff0 ;  /* 0xfffffff001017836 */ /* 0x001fe20000000000 */
[----:B------:R-:W0:Y:S04]  /*0050*/  LDCU UR5, c[0x0][0x2fc] ;  /* 0x00005f80ff0577ac */ /* 0x000e280008000800 */
[----:B------:R-:W2:Y:S01]  /*0060*/  S2UR UR4, SR_CTAID.X ;  /* 0x00000000000479c3 */ /* 0x000ea20000002500 */
[----:B------:R-:W3:Y:S07]  /*0070*/  LDCU.64 UR6, c[0x4][0x8] ;  /* 0x01000100ff0677ac */ /* 0x000eee0008000a00 */
[----:B------:R-:W2:Y:S01]  /*0080*/  LDC R3, c[0x0][0x360] ;  /* 0x0000d800ff037b82 */ /* 0x000ea20000000800 */
[----:B-1----:R-:W4:Y:S07]  /*0090*/  LDG.E R8, desc[UR36][R4.64] ;  /* 0x0000002404087981 */ /* 0x002f2e000c1e1900 */
[----:B------:R-:W1:Y:S01]  /*00a0*/  LDC.64 R6, c[0x0][0x388] ;  /* 0x0000e200ff067b82 */ /* 0x000e620000000a00 */
[----:B------:R-:W4:Y:S04]  /*00b0*/  LDG.E R9, desc[UR36][R4.64+0x4] ;  /* 0x0000042404097981 */ /* 0x000f28000c1e1900 */
[----:B------:R3:W4:Y:S01]  /*00c0*/  LDG.E R0, desc[UR36][R4.64+0x8] ;  /* 0x0000082404007981 */ /* 0x000722000c1e1900 */
[----:B--2---:R-:W-:Y:S01]  /*00d0*/  IMAD R3, R3, UR4, R2 ;  /* 0x0000000403037c24 */ /* 0x004fe2000f8e0202 */
[----:B------:R-:W2:Y:S01]  /*00e0*/  LDCU UR4, c[0x0][0x2f8] ;  /* 0x00005f00ff0477ac */ /* 0x000ea20008000800 */
[----:B------:R-:W-:-:S04]  /*00f0*/  MOV R2, 0x0 ;  /* 0x0000000000027802 */ /* 0x000fc80000000f00 */
[----:B------:R0:W4:Y:S01]  /*0100*/  LDC.64 R10, c[0x4][R2] ;  /* 0x01000000020a7b82 */ /* 0x0001220000000a00 */
[----:B-1----:R-:W-:Y:S01]  /*0110*/  IMAD.WIDE R6, R3, 0xc, R6 ;  /* 0x0000000c03067825 */ /* 0x002fe200078e0206 */
[----:B---3--:R-:W-:-:S03]  /*0120*/  MOV R4, UR6 ;  /* 0x0000000600047c02 */ /* 0x008fc60008000f00 */
[----:B------:R-:W-:Y:S01]  /*0130*/  IMAD.U32 R5, RZ, RZ, UR7 ;  /* 0x00000007ff057e24 */ /* 0x000fe2000f8e00ff */
[----:B------:R-:W5:Y:S04]  /*0140*/  LDG.E R19, desc[UR36][R6.64+0x8] ;  /* 0x0000082406137981 */ /* 0x000f68000c1e1900 */
[----:B------:R-:W5:Y:S01]  /*0150*/  LDG.E R18, desc[UR36][R6.64+0x4] ;  /* 0x0000042406127981 */ /* 0x000f62000c1e1900 */
[----:B--2---:R-:W-:-:S03]  /*0160*/  IADD3 R16, P0, PT, R1, UR4, RZ ;  /* 0x0000000401107c10 */ /* 0x004fc6000ff1e0ff */
[----:B------:R1:W5:Y:S02]  /*0170*/  LDG.E R22, desc[UR36][R6.64] ;  /* 0x0000002406167981 */ /* 0x000364000c1e1900 */
[----:B0-----:R-:W-:Y:S01]  /*0180*/  IMAD.X R17, RZ, RZ, UR5, P0 ;  /* 0x00000005ff117e24 */ /* 0x001fe200080e06ff */
[----:B-1----:R-:W-:-:S03]  /*0190*/  MOV R6, R16 ;  /* 0x0000001000067202 */ /* 0x002fc60000000f00 */
[----:B------:R-:W-:Y:S01]  /*01a0*/  IMAD.MOV.U32 R7, RZ, RZ, R17 ;  /* 0x000000ffff077224 */ /* 0x000fe200078e0011 */
[----:B----4-:R0:W-:Y:S04]  /*01b0*/  STL.64 [R1], R8 ;  /* 0x0000000801007387 */ /* 0x0101e80000100a00 */
[----:B------:R0:W-:Y:S02]  /*01c0*/  STL [R1+0x8], R0 ;  /* 0x0000080001007387 */ /* 0x0001e40000100800 */
[----:B------:R-:W-:-:S07]  /*01d0*/  LEPC R20, `(.L_x_0) ;  /* 0x000000001014794e */ /* 0x000fce0000000000 */
[----:B0----5:R-:W-:Y:S05]  /*01e0*/  CALL.ABS.NOINC R10 ;  /* 0x000000000a007343 */ /* 0x021fea0003c00000 */
.L_x_0:
[----:B------:R-:W0:Y:S01]  /*01f0*/  LDC.64 R10, c[0x0][0x388] ;  /* 0x0000e200ff0a7b82 */ /* 0x000e220000000a00 */
[----:B------:R-:W1:Y:S01]  /*0200*/  LDCU.64 UR4, c[0x4][0x8] ;  /* 0x01000100ff0477ac */ /* 0x000e620008000a00 */
[----:B0-----:R-:W2:Y:S04]  /*0210*/  LDG.E R8, desc[UR36][R10.64+0xc] ;  /* 0x00000c240a087981 */ /* 0x001ea8000c1e1900 */
[----:B------:R-:W2:Y:S04]  /*0220*/  LDG.E R9, desc[UR36][R10.64+0x10] ;  /* 0x000010240a097981 */ /* 0x000ea8000c1e1900 */
[----:B------:R-:W3:Y:S01]  /*0230*/  LDG.E R0, desc[UR36][R10.64+0x14] ;  /* 0x000014240a007981 */ /* 0x000ee2000c1e1900 */
[----:B------:R0:W4:Y:S01]  /*0240*/  LDC.64 R12, c[0x4][R2] ;  /* 0x01000000020c7b82 */ /* 0x0001220000000a00 */
[----:B-1----:R-:W-:Y:S01]  /*0250*/  MOV R4, UR4 ;  /* 0x0000000400047c02 */ /* 0x002fe20008000f00 */
[----:B------:R-:W-:Y:S01]  /*0260*/  IMAD.U32 R5, RZ, RZ, UR5 ;  /* 0x00000005ff057e24 */ /* 0x000fe2000f8e00ff */
[----:B------:R-:W-:Y:S01]  /*0270*/  MOV R6, R16 ;  /* 0x0000001000067202 */ /* 0x000fe20000000f00 */
[----:B------:R-:W-:Y:S01]  /*0280*/  IMAD.MOV.U32 R7, RZ, RZ, R17 ;  /* 0x000000ffff077224 */ /* 0x000fe200078e0011 */
[----:B--2---:R0:W-:Y:S04]  /*0290*/  STL.64 [R1], R8 ;  /* 0x0000000801007387 */ /* 0x0041e80000100a00 */
[----:B---34-:R0:W-:Y:S02]  /*02a0*/  STL [R1+0x8], R0 ;  /* 0x0000080001007387 */ /* 0x0181e40000100800 */
[----:B------:R-:W-:-:S07]  /*02b0*/  LEPC R20, `(.L_x_1) ;  /* 0x000000001014794e */ /* 0x000fce0000000000 */
[----:B0-----:R-:W-:Y:S05]  /*02c0*/  CALL.ABS.NOINC R12 ;  /* 0x000000000c007343 */ /* 0x001fea0003c00000 */
.L_x_1:
        /* <DEDUP_REMOVED lines=14> */
.L_x_2:
        /* <DEDUP_REMOVED lines=14> */
.L_x_3:
[----:B------:R-:W0:Y:S01]  /*0490*/  LDC.64 R10, c[0x0][0x388] ;  /* 0x0000e200ff0a7b82 */ /* 0x000e220000000a00 */
[----:B------:R-:W1:Y:S01]  /*04a0*/  LDCU.64 UR4, c[0x4][0x8] ;  /* 0x01000100ff0477ac */ /* 0x000e620008000a00 */
[----:B0-----:R-:W2:Y:S04]  /*04b0*/  LDG.E R8, desc[UR36][R10.64+0x30] ;  /* 0x000030240a087981 */ /* 0x001ea8000c1e1900 */
[----:B------:R-:W2:Y:S04]  /*04c0*/  LDG.E R9, desc[UR36][R10.64+0x34] ;  /* 0x000034240a097981 */ /* 0x000ea8000c1e1900 */
[----:B------:R-:W3:Y:S01]  /*04d0*/  LDG.E R0, desc[UR36][R10.64+0x38] ;  /* 0x000038240a007981 */ /* 0x000ee2000c1e1900 */
[----:B------:R-:W0:Y:S01]  /*04e0*/  LDC.64 R2, c[0x4][R2] ;  /* 0x0100000002027b82 */ /* 0x000e220000000a00 */
[----:B-1----:R-:W-:Y:S01]  /*04f0*/  MOV R4, UR4 ;  /* 0x0000000400047c02 */ /* 0x002fe20008000f00 */
[----:B------:R-:W-:Y:S01]  /*0500*/  IMAD.U32 R5, RZ, RZ, UR5 ;  /* 0x00000005ff057e24 */ /* 0x000fe2000f8e00ff */
[----:B------:R-:W-:Y:S01]  /*0510*/  MOV R6, R16 ;  /* 0x0000001000067202 */ /* 0x000fe20000000f00 */
[----:B------:R-:W-:Y:S01]  /*0520*/  IMAD.MOV.U32 R7, RZ, RZ, R17 ;  /* 0x000000ffff077224 */ /* 0x000fe200078e0011 */
[----:B--2---:R1:W-:Y:S04]  /*0530*/  STL.64 [R1], R8 ;  /* 0x0000000801007387 */ /* 0x0043e80000100a00 */
[----:B0--3--:R1:W-:Y:S02]  /*0540*/  STL [R1+0x8], R0 ;  /* 0x0000080001007387 */ /* 0x0093e40000100800 */
[----:B------:R-:W-:-:S07]  /*0550*/  LEPC R20, `(.L_x_4) ;  /* 0x000000001014794e */ /* 0x000fce0000000000 */
[----:B-1----:R-:W-:Y:S05]  /*0560*/  CALL.ABS.NOINC R2 ;  /* 0x0000000002007343 */ /* 0x002fea0003c00000 */
.L_x_4:
[----:B------:R-:W0:Y:S02]  /*0570*/  LDC.64 R2, c[0x0][0x380] ;  /* 0x0000e000ff027b82 */ /* 0x000e240000000a00 */
[----:B0-----:R-:W-:-:S04]  /*0580*/  IMAD.WIDE R22, R22, 0x4, R2 ;  /* 0x0000000416167825 */ /* 0x001fc800078e0202 */
[----:B------:R-:W-:Y:S02]  /*0590*/  IMAD.WIDE R2, R18, 0x4, R2 ;  /* 0x0000000412027825 */ /* 0x000fe400078e0202 */
[----:B------:R-:W2:Y:S04]  /*05a0*/  LDG.E R22, desc[UR36][R22.64] ;  /* 0x0000002416167981 */ /* 0x000ea8000c1e1900 */
[----:B------:R-:W3:Y:S01]  /*05b0*/  LDG.E R0, desc[UR36][R2.64] ;  /* 0x0000002402007981 */ /* 0x000ee2000c1e1900 */
[----:B--2---:R-:W-:-:S04]  /*05c0*/  IADD3 R19, PT, PT, R19, R22, RZ ;  /* 0x0000001613137210 */ /* 0x004fc80007ffe0ff */
[----:B---3--:R-:W-:-:S13]  /*05d0*/  ISETP.GE.AND P0, PT, R19, R0, PT ;  /* 0x000000001300720c */ /* 0x008fda0003f06270 */
[----:B------:R-:W-:Y:S05]  /*05e0*/  @P0 EXIT ;  /* 0x000000000000094d */ /* 0x000fea0003800000 */
[----:B------:R-:W0:Y:S02]  /*05f0*/  LDC.64 R4, c[0x0][0x390] ;  /* 0x0000e400ff047b82 */ /* 0x000e240000000a00 */
[----:B0-----:R-:W-:Y:S04]  /*0600*/  STG.E desc[UR36][R4.64], RZ ;  /* 0x000000ff04007986 */ /* 0x001fe8000c101924 */
[----:B------:R-:W-:Y:S01]  /*0610*/  STG.E desc[UR36][R2.64], R19 ;  /* 0x0000001302007986 */ /* 0x000fe2000c101924 */
[----:B------:R-:W-:Y:S05]  /*0620*/  EXIT ;  /* 0x000000000000794d */ /* 0x000fea0003800000 */
.L_x_5:
[----:B------:R-:W-:-:S00]  /*0630*/  BRA `(.L_x_5) ;  /* 0xfffffffc00fc7947 */ /* 0x000fc0000383ffff */
[----:B------:R-:W-:-:S00]  /*0640*/  NOP ;  /* 0x0000000000007918 */ /* 0x000fc00000000000 */
        /* <DEDUP_REMOVED lines=11> */
.L_x_6:


//--------------------- .nv.global.init           --------------------------
	.section	.nv.global.init,"aw",@progbits
.nv.global.init:
	.type		$str,@object
	.size		$str,(.L_0 - $str)
$str:
        /*0000*/ 	.byte	0x25, 0x64, 0x2d, 0x3e, 0x25, 0x64, 0x3a, 0x20, 0x25, 0x64, 0x0a, 0x00
.L_0:


//--------------------- .nv.shared.reserved.0     --------------------------
	.section	.nv.shared.reserved.0,"aw",@nobits
	.weak		__nv_reservedSMEM_offset_0_alias
	.size		__nv_reservedSMEM_offset_0_alias, 0, 64
	.other		__nv_reservedSMEM_offset_0_alias,@"STO_CUDA_RESERVED_SHARED STV_DEFAULT"
__nv_reservedSMEM_offset_0_alias:
	.zero		0
	.zero		64


//--------------------- .nv.constant0._Z19bellman_ford_kernelPiP4EdgeS_ --------------------------
	.section	.nv.constant0._Z19bellman_ford_kernelPiP4EdgeS_,"a",@progbits
	.sectionflags	@""
	.align	4
.nv.constant0._Z19bellman_ford_kernelPiP4EdgeS_:
	.zero		920


//--------------------- SYMBOLS --------------------------

	.type		.nv.reservedSmem.offset0,@object
	.size		.nv.reservedSmem.offset0,0x4
	.type		vprintf,@function
